	.headerflags	@"EF_CUDA_TEXMODE_UNIFIED EF_CUDA_64BIT_ADDRESS EF_CUDA_SM89 EF_CUDA_VIRTUAL_SM(EF_CUDA_SM89)"
	.elftype	@"ET_EXEC"


//--------------------- .nv.info                  --------------------------
	.section	.nv.info,"",@"SHT_CUDA_INFO"
	.align	4


	//----- nvinfo : EIATTR_REGCOUNT
	.align		4
        /*0000*/ 	.byte	0x04, 0x2f
        /*0002*/ 	.short	(.L_1 - .L_0)
	.align		4
.L_0:
        /*0004*/ 	.word	index@(triton__0d1d2de)
        /*0008*/ 	.word	0x0000000c


	//----- nvinfo : EIATTR_MAX_STACK_SIZE
	.align		4
.L_1:
        /*000c*/ 	.byte	0x04, 0x23
        /*000e*/ 	.short	(.L_3 - .L_2)
	.align		4
.L_2:
        /*0010*/ 	.word	index@(triton__0d1d2de)
        /*0014*/ 	.word	0x00000000


	//----- nvinfo : EIATTR_MIN_STACK_SIZE
	.align		4
.L_3:
        /*0018*/ 	.byte	0x04, 0x12
        /*001a*/ 	.short	(.L_5 - .L_4)
	.align		4
.L_4:
        /*001c*/ 	.word	index@(triton__0d1d2de)
        /*0020*/ 	.word	0x00000000


	//----- nvinfo : EIATTR_FRAME_SIZE
	.align		4
.L_5:
        /*0024*/ 	.byte	0x04, 0x11
        /*0026*/ 	.short	(.L_7 - .L_6)
	.align		4
.L_6:
        /*0028*/ 	.word	index@(triton__0d1d2de)
        /*002c*/ 	.word	0x00000000
.L_7:


//--------------------- .nv.info.triton__0d1d2de  --------------------------
	.section	.nv.info.triton__0d1d2de,"",@"SHT_CUDA_INFO"
	.align	4


	//----- nvinfo : EIATTR_CUDA_API_VERSION
	.align		4
        /*0000*/ 	.byte	0x04, 0x37
        /*0002*/ 	.short	(.L_9 - .L_8)
.L_8:
        /*0004*/ 	.word	0x0000007b


	//----- nvinfo : EIATTR_PARAM_CBANK
	.align		4
.L_9:
        /*0008*/ 	.byte	0x04, 0x0a
        /*000a*/ 	.short	(.L_11 - .L_10)
	.align		4
.L_10:
        /*000c*/ 	.word	index@(.nv.constant0.triton__0d1d2de)
        /*0010*/ 	.short	0x0160
        /*0012*/ 	.short	0x0014


	//----- nvinfo : EIATTR_CBANK_PARAM_SIZE
	.align		4
.L_11:
        /*0014*/ 	.byte	0x03, 0x19
        /*0016*/ 	.short	0x0014


	//----- nvinfo : EIATTR_KPARAM_INFO
	.align		4
        /*0018*/ 	.byte	0x04, 0x17
        /*001a*/ 	.short	(.L_13 - .L_12)
.L_12:
        /*001c*/ 	.word	0x00000000
        /*0020*/ 	.short	0x0002
        /*0022*/ 	.short	0x0010
        /*0024*/ 	.byte	0x00, 0xf0, 0x11, 0x00


	//----- nvinfo : EIATTR_KPARAM_INFO
	.align		4
.L_13:
        /*0028*/ 	.byte	0x04, 0x17
        /*002a*/ 	.short	(.L_15 - .L_14)
.L_14:
        /*002c*/ 	.word	0x00000000
        /*0030*/ 	.short	0x0001
        /*0032*/ 	.short	0x0008
        /*0034*/ 	.byte	0x00, 0xf0, 0x21, 0x00


	//----- nvinfo : EIATTR_KPARAM_INFO
	.align		4
.L_15:
        /*0038*/ 	.byte	0x04, 0x17
        /*003a*/ 	.short	(.L_17 - .L_16)
.L_16:
        /*003c*/ 	.word	0x00000000
        /*0040*/ 	.short	0x0000
        /*0042*/ 	.short	0x0000
        /*0044*/ 	.byte	0x00, 0xf0, 0x21, 0x00


	//----- nvinfo : EIATTR_MAXREG_COUNT
	.align		4
.L_17:
        /*0048*/ 	.byte	0x03, 0x1b
        /*004a*/ 	.short	0x00ff


	//----- nvinfo : EIATTR_EXIT_INSTR_OFFSETS
	.align		4
        /*004c*/ 	.byte	0x04, 0x1c
        /*004e*/ 	.short	(.L_19 - .L_18)


	//   ....[0]....
.L_18:
        /*0050*/ 	.word	0x00000150


	//   ....[1]....
        /*0054*/ 	.word	0x00000170


	//----- nvinfo : EIATTR_MAX_THREADS
	.align		4
.L_19:
        /*0058*/ 	.byte	0x04, 0x05
        /*005a*/ 	.short	(.L_21 - .L_20)
.L_20:
        /*005c*/ 	.word	0x00000100
        /*0060*/ 	.word	0x00000001
        /*0064*/ 	.word	0x00000001
.L_21:


//--------------------- .nv.rel.action            --------------------------
	.section	.nv.rel.action,"",@"SHT_CUDA_RELOCINFO"
	.align	8
	.sectionentsize	8
        /*0000*/ 	.byte	0x73, 0x00, 0x00, 0x00, 0x00, 0x00, 0x00, 0x00, 0x00, 0x00, 0x00, 0x11, 0x25, 0x00, 0x05, 0x36


//--------------------- .nv.constant0.triton__0d1d2de --------------------------
	.section	.nv.constant0.triton__0d1d2de,"a",@progbits
	.align	4
.nv.constant0.triton__0d1d2de:
	.zero		372


//--------------------- .text.triton__0d1d2de     --------------------------
	.section	.text.triton__0d1d2de,"ax",@progbits
	.sectioninfo	@"SHI_REGISTERS=12"
	.align	128
        .global         triton__0d1d2de
        .type           triton__0d1d2de,@function
        .size           triton__0d1d2de,(.L_x_1 - triton__0d1d2de)
        .other          triton__0d1d2de,@"STO_CUDA_ENTRY STV_DEFAULT"
triton__0d1d2de:
.text.triton__0d1d2de:
[----:B------:R-:W-:-:S02]  /*0000*/  MOV R1, c[0x0][0x28] ;  /* 0x00000a0000017a02 */ /* 0x000fc40000000f00 */
[----:B------:R-:W0:Y:S01]  /*0010*/  S2R R0, SR_TID.X ;  /* 0x0000000000007919 */ /* 0x000e220000002100 */
[----:B------:R-:W-:Y:S01]  /*0020*/  MOV R5, 0x2 ;  /* 0x0000000200057802 */ /* 0x000fe20000000f00 */
[----:B------:R-:W-:Y:S01]  /*0030*/  CS2R R6, SRZ ;  /* 0x0000000000067805 */ /* 0x000fe2000001ff00 */
[----:B------:R-:W-:Y:S01]  /*0040*/  ULDC.64 UR4, c[0x0][0x118] ;  /* 0x0000460000047ab9 */ /* 0x000fe20000000a00 */
[----:B------:R-:W1:Y:S01]  /*0050*/  S2R R3, SR_CTAID.X ;  /* 0x0000000000037919 */ /* 0x000e620000002500 */
[----:B0-----:R-:W-:-:S04]  /*0060*/  SHF.L.U32 R0, R0, 0x1, RZ ;  /* 0x0000000100007819 */ /* 0x001fc800000006ff */
[----:B------:R-:W-:-:S04]  /*0070*/  LOP3.LUT R0, R0, 0x1fe, RZ, 0xc0, !PT ;  /* 0x000001fe00007812 */ /* 0x000fc800078ec0ff */
[----:B-1----:R-:W-:-:S04]  /*0080*/  LEA R0, R3, R0, 0x9 ;  /* 0x0000000003007211 */ /* 0x002fc800078e48ff */
[C---:B------:R-:W-:Y:S01]  /*0090*/  ISETP.GE.AND P0, PT, R0.reuse, 0x1220a00, PT ;  /* 0x01220a000000780c */ /* 0x040fe20003f06270 */
[----:B------:R-:W-:-:S04]  /*00a0*/  IMAD.WIDE R2, R0, R5, c[0x0][0x160] ;  /* 0x0000580000027625 */ /* 0x000fc800078e0205 */
[----:B------:R-:W-:-:S08]  /*00b0*/  IMAD.WIDE R4, R0, R5, c[0x0][0x168] ;  /* 0x00005a0000047625 */ /* 0x000fd000078e0205 */
[----:B------:R-:W2:Y:S04]  /*00c0*/  @!P0 LDG.E R6, [R2.64] ;  /* 0x0000000402068981 */ /* 0x000ea8000c1e1900 */
[----:B------:R-:W3:Y:S01]  /*00d0*/  @!P0 LDG.E R7, [R4.64] ;  /* 0x0000000404078981 */ /* 0x000ee2000c1e1900 */
[--C-:B--2---:R-:W-:Y:S02]  /*00e0*/  HADD2.F32 R0, -RZ, R6.reuse.H1_H1 ;  /* 0x30000006ff007230 */ /* 0x104fe40000004100 */
[----:B------:R-:W-:Y:S02]  /*00f0*/  HADD2.F32 R6, -RZ, R6.H0_H0 ;  /* 0x20000006ff067230 */ /* 0x000fe40000004100 */
[--C-:B---3--:R-:W-:Y:S02]  /*0100*/  HADD2.F32 R9, -RZ, R7.reuse.H0_H0 ;  /* 0x20000007ff097230 */ /* 0x108fe40000004100 */
[----:B------:R-:W-:-:S03]  /*0110*/  HADD2.F32 R7, -RZ, R7.H1_H1 ;  /* 0x30000007ff077230 */ /* 0x000fc60000004100 */
[----:B------:R-:W-:Y:S02]  /*0120*/  FFMA R6, R9, 0.125, R6 ;  /* 0x3e00000009067823 */ /* 0x000fe40000000006 */
[----:B------:R-:W-:-:S05]  /*0130*/  FFMA R7, R7, 0.125, R0 ;  /* 0x3e00000007077823 */ /* 0x000fca0000000000 */
[----:B------:R-:W-:Y:S01]  /*0140*/  F2FP.F16.F32.PACK_AB R7, R7, R6 ;  /* 0x000000060707723e */ /* 0x000fe200000000ff */
[----:B------:R-:W-:Y:S06]  /*0150*/  @P0 EXIT ;  /* 0x000000000000094d */ /* 0x000fec0003800000 */
[----:B------:R-:W-:Y:S01]  /*0160*/  STG.E [R2.64], R7 ;  /* 0x0000000702007986 */ /* 0x000fe2000c101904 */
[----:B------:R-:W-:Y:S05]  /*0170*/  EXIT ;  /* 0x000000000000794d */ /* 0x000fea0003800000 */
.L_x_0:
[----:B------:R-:W-:-:S00]  /*0180*/  BRA `(.L_x_0) ;  /* 0xfffffff000007947 */ /* 0x000fc0000383ffff */
[----:B------:R-:W-:-:S00]  /*0190*/  NOP ;  /* 0x0000000000007918 */ /* 0x000fc00000000000 */
        /* <DEDUP_REMOVED lines=14> */
.L_x_1:
